	.headerflags	@"EF_CUDA_TEXMODE_UNIFIED EF_CUDA_64BIT_ADDRESS EF_CUDA_ACCELERATORS EF_CUDA_SM90 EF_CUDA_VIRTUAL_SM(EF_CUDA_SM90)"
	.elftype	@"ET_EXEC"


//--------------------- .nv.info                  --------------------------
	.section	.nv.info,"",@"SHT_CUDA_INFO"
	.align	4


	//----- nvinfo : EIATTR_REGCOUNT
	.align		4
        /*0000*/ 	.byte	0x04, 0x2f
        /*0002*/ 	.short	(.L_2 - .L_1)
	.align		4
.L_1:
        /*0004*/ 	.word	index@(triton_poi_fused__native_batch_norm_legit_leaky_relu_6)
        /*0008*/ 	.word	0x00000028


	//----- nvinfo : EIATTR_MIN_STACK_SIZE
	.align		4
.L_2:
        /*000c*/ 	.byte	0x04, 0x12
        /*000e*/ 	.short	(.L_4 - .L_3)
	.align		4
.L_3:
        /*0010*/ 	.word	index@(triton_poi_fused__native_batch_norm_legit_leaky_relu_6)
        /*0014*/ 	.word	0x00000000


	//----- nvinfo : EIATTR_FRAME_SIZE
	.align		4
.L_4:
        /*0018*/ 	.byte	0x04, 0x11
        /*001a*/ 	.short	(.L_6 - .L_5)
	.align		4
.L_5:
        /*001c*/ 	.word	index@(triton_poi_fused__native_batch_norm_legit_leaky_relu_6)
        /*0020*/ 	.word	0x00000000


	//----- nvinfo : EIATTR_MIN_STACK_SIZE
	.align		4
.L_6:
        /*0024*/ 	.byte	0x04, 0x12
        /*0026*/ 	.short	(.L_8 - .L_7)
	.align		4
.L_7:
        /*0028*/ 	.word	index@(triton_poi_fused__native_batch_norm_legit_leaky_relu_6)
        /*002c*/ 	.word	0x00000000
.L_8:


//--------------------- .nv.info.triton_poi_fused__native_batch_norm_legit_leaky_relu_6 --------------------------
	.section	.nv.info.triton_poi_fused__native_batch_norm_legit_leaky_relu_6,"",@"SHT_CUDA_INFO"
	.sectionflags	@""
	.align	4


	//----- nvinfo : EIATTR_CUDA_API_VERSION
	.align		4
        /*0000*/ 	.byte	0x04, 0x37
        /*0002*/ 	.short	(.L_10 - .L_9)
.L_9:
        /*0004*/ 	.word	0x0000007c


	//----- nvinfo : EIATTR_KPARAM_INFO
	.align		4
.L_10:
        /*0008*/ 	.byte	0x04, 0x17
        /*000a*/ 	.short	(.L_12 - .L_11)
.L_11:
        /*000c*/ 	.word	0x00000000
        /*0010*/ 	.short	0x0007
        /*0012*/ 	.short	0x0034
        /*0014*/ 	.byte	0x00, 0xf0, 0x11, 0x00


	//----- nvinfo : EIATTR_KPARAM_INFO
	.align		4
.L_12:
        /*0018*/ 	.byte	0x04, 0x17
        /*001a*/ 	.short	(.L_14 - .L_13)
.L_13:
        /*001c*/ 	.word	0x00000000
        /*0020*/ 	.short	0x0006
        /*0022*/ 	.short	0x0030
        /*0024*/ 	.byte	0x00, 0xf0, 0x11, 0x00


	//----- nvinfo : EIATTR_KPARAM_INFO
	.align		4
.L_14:
        /*0028*/ 	.byte	0x04, 0x17
        /*002a*/ 	.short	(.L_16 - .L_15)
.L_15:
        /*002c*/ 	.word	0x00000000
        /*0030*/ 	.short	0x0005
        /*0032*/ 	.short	0x0028
        /*0034*/ 	.byte	0x00, 0xf4, 0x21, 0x00


	//----- nvinfo : EIATTR_KPARAM_INFO
	.align		4
.L_16:
        /*0038*/ 	.byte	0x04, 0x17
        /*003a*/ 	.short	(.L_18 - .L_17)
.L_17:
        /*003c*/ 	.word	0x00000000
        /*0040*/ 	.short	0x0004
        /*0042*/ 	.short	0x0020
        /*0044*/ 	.byte	0x00, 0xf4, 0x21, 0x00


	//----- nvinfo : EIATTR_KPARAM_INFO
	.align		4
.L_18:
        /*0048*/ 	.byte	0x04, 0x17
        /*004a*/ 	.short	(.L_20 - .L_19)
.L_19:
        /*004c*/ 	.word	0x00000000
        /*0050*/ 	.short	0x0003
        /*0052*/ 	.short	0x0018
        /*0054*/ 	.byte	0x00, 0xf4, 0x21, 0x00


	//----- nvinfo : EIATTR_KPARAM_INFO
	.align		4
.L_20:
        /*0058*/ 	.byte	0x04, 0x17
        /*005a*/ 	.short	(.L_22 - .L_21)
.L_21:
        /*005c*/ 	.word	0x00000000
        /*0060*/ 	.short	0x0002
        /*0062*/ 	.short	0x0010
        /*0064*/ 	.byte	0x00, 0xf4, 0x21, 0x00


	//----- nvinfo : EIATTR_KPARAM_INFO
	.align		4
.L_22:
        /*0068*/ 	.byte	0x04, 0x17
        /*006a*/ 	.short	(.L_24 - .L_23)
.L_23:
        /*006c*/ 	.word	0x00000000
        /*0070*/ 	.short	0x0001
        /*0072*/ 	.short	0x0008
        /*0074*/ 	.byte	0x00, 0xf4, 0x21, 0x00


	//----- nvinfo : EIATTR_KPARAM_INFO
	.align		4
.L_24:
        /*0078*/ 	.byte	0x04, 0x17
        /*007a*/ 	.short	(.L_26 - .L_25)
.L_25:
        /*007c*/ 	.word	0x00000000
        /*0080*/ 	.short	0x0000
        /*0082*/ 	.short	0x0000
        /*0084*/ 	.byte	0x00, 0xf4, 0x21, 0x00


	//----- nvinfo : EIATTR_SPARSE_MMA_MASK
	.align		4
.L_26:
        /*0088*/ 	.byte	0x03, 0x50
        /*008a*/ 	.short	0x0000


	//----- nvinfo : EIATTR_MAXREG_COUNT
	.align		4
        /*008c*/ 	.byte	0x03, 0x1b
        /*008e*/ 	.short	0x00ff


	//----- nvinfo : EIATTR_EXIT_INSTR_OFFSETS
	.align		4
        /*0090*/ 	.byte	0x04, 0x1c
        /*0092*/ 	.short	(.L_28 - .L_27)


	//   ....[0]....
.L_27:
        /*0094*/ 	.word	0x00000e50


	//   ....[1]....
        /*0098*/ 	.word	0x00000ea0


	//----- nvinfo : EIATTR_REQNTID
	.align		4
.L_28:
        /*009c*/ 	.byte	0x04, 0x10
        /*009e*/ 	.short	(.L_30 - .L_29)
.L_29:
        /*00a0*/ 	.word	0x00000100
        /*00a4*/ 	.word	0x00000001
        /*00a8*/ 	.word	0x00000001


	//----- nvinfo : EIATTR_CBANK_PARAM_SIZE
	.align		4
.L_30:
        /*00ac*/ 	.byte	0x03, 0x19
        /*00ae*/ 	.short	0x0038


	//----- nvinfo : EIATTR_PARAM_CBANK
	.align		4
        /*00b0*/ 	.byte	0x04, 0x0a
        /*00b2*/ 	.short	(.L_32 - .L_31)
	.align		4
.L_31:
        /*00b4*/ 	.word	index@(.nv.constant0.triton_poi_fused__native_batch_norm_legit_leaky_relu_6)
        /*00b8*/ 	.short	0x0210
        /*00ba*/ 	.short	0x0038


	//----- nvinfo : EIATTR_SW_WAR
	.align		4
.L_32:
        /*00bc*/ 	.byte	0x04, 0x36
        /*00be*/ 	.short	(.L_34 - .L_33)
.L_33:
        /*00c0*/ 	.word	0x00000008
.L_34:


//--------------------- .nv.callgraph             --------------------------
	.section	.nv.callgraph,"",@"SHT_CUDA_CALLGRAPH"
	.align	4
	.sectionentsize	8
	.align		4
        /*0000*/ 	.word	0x00000000
	.align		4
        /*0004*/ 	.word	0xffffffff
	.align		4
        /*0008*/ 	.word	0x00000000
	.align		4
        /*000c*/ 	.word	0xfffffffe
	.align		4
        /*0010*/ 	.word	0x00000000
	.align		4
        /*0014*/ 	.word	0xfffffffd
	.align		4
        /*0018*/ 	.word	0x00000000
	.align		4
        /*001c*/ 	.word	0xfffffffc


//--------------------- .nv.constant4             --------------------------
	.section	.nv.constant4,"a",@progbits
	.align	8
	.align		8
.nv.constant4:
        /*0000*/ 	.dword	_$_str


//--------------------- .text.triton_poi_fused__native_batch_norm_legit_leaky_relu_6 --------------------------
	.section	.text.triton_poi_fused__native_batch_norm_legit_leaky_relu_6,"ax",@progbits
	.sectionflags	@"SHF_BARRIERS=1"
	.align	128
        .global         triton_poi_fused__native_batch_norm_legit_leaky_relu_6
        .type           triton_poi_fused__native_batch_norm_legit_leaky_relu_6,@function
        .size           triton_poi_fused__native_batch_norm_legit_leaky_relu_6,(.L_x_1 - triton_poi_fused__native_batch_norm_legit_leaky_relu_6)
        .other          triton_poi_fused__native_batch_norm_legit_leaky_relu_6,@"STO_CUDA_ENTRY STV_DEFAULT"
triton_poi_fused__native_batch_norm_legit_leaky_relu_6:
.text.triton_poi_fused__native_batch_norm_legit_leaky_relu_6:
[----:B------:R-:W0:Y:S02]  /*0000*/  LDC R1, c[0x0][0x28] ;  /* 0x00000a00ff017b82 */ /* 0x000e240000000800 */
[----:B------:R-:W1:Y:S01]  /*0010*/  S2R R0, SR_TID.X ;  /* 0x0000000000007919 */ /* 0x000e620000002100 */
[----:B------:R-:W2:Y:S01]  /*0020*/  LDC.64 R36, c[0x0][0x210] ;  /* 0x00008400ff247b82 */ /* 0x000ea20000000a00 */
[----:B------:R-:W-:Y:S02]  /*0030*/  CS2R R8, SRZ ;  /* 0x0000000000087805 */ /* 0x000fe4000001ff00 */
[----:B------:R-:W-:Y:S01]  /*0040*/  CS2R R10, SRZ ;  /* 0x00000000000a7805 */ /* 0x000fe2000001ff00 */
[----:B------:R-:W3:Y:S01]  /*0050*/  S2R R32, SR_CTAID.X ;  /* 0x0000000000207919 */ /* 0x000ee20000002500 */
[----:B------:R-:W-:Y:S01]  /*0060*/  ULDC.64 UR6, c[0x0][0x208] ;  /* 0x0000820000067ab9 */ /* 0x000fe20000000a00 */
[----:B------:R-:W-:Y:S02]  /*0070*/  CS2R R12, SRZ ;  /* 0x00000000000c7805 */ /* 0x000fe4000001ff00 */
[----:B------:R-:W-:Y:S01]  /*0080*/  CS2R R14, SRZ ;  /* 0x00000000000e7805 */ /* 0x000fe2000001ff00 */
[----:B------:R-:W4:Y:S01]  /*0090*/  S2R R2, SR_CTAID.Y ;  /* 0x0000000000027919 */ /* 0x000f220000002600 */
[----:B------:R-:W5:Y:S01]  /*00a0*/  LDC.64 R20, c[0x0][0x218] ;  /* 0x00008600ff147b82 */ /* 0x000f620000000a00 */
[----:B-1----:R-:W-:Y:S01]  /*00b0*/  IMAD.SHL.U32 R3, R0, 0x4, RZ ;  /* 0x0000000400037824 */ /* 0x002fe200078e00ff */
[----:B------:R-:W-:-:S02]  /*00c0*/  SHF.R.U32.HI R33, RZ, 0x2, R0 ;  /* 0x00000002ff217819 */ /* 0x000fc40000011600 */
[----:B---3--:R-:W-:Y:S02]  /*00d0*/  SHF.L.U32 R32, R32, 0x4, RZ ;  /* 0x0000000420207819 */ /* 0x008fe400000006ff */
[----:B------:R-:W-:Y:S02]  /*00e0*/  SGXT.U32 R33, R33, 0x6 ;  /* 0x000000062121781a */ /* 0x000fe40000000000 */
[----:B------:R-:W-:-:S04]  /*00f0*/  LOP3.LUT R28, R32, 0xc, R3, 0xf8, !PT ;  /* 0x0000000c201c7812 */ /* 0x000fc800078ef803 */
[----:B------:R-:W-:Y:S01]  /*0100*/  SHF.R.S32.HI R5, RZ, 0x1f, R28 ;  /* 0x0000001fff057819 */ /* 0x000fe2000001141c */
[C---:B-----5:R-:W-:Y:S01]  /*0110*/  IMAD.WIDE R20, R28.reuse, 0x4, R20 ;  /* 0x000000041c147825 */ /* 0x060fe200078e0214 */
[----:B------:R-:W-:Y:S02]  /*0120*/  ISETP.GE.AND P0, PT, R28, 0x400, PT ;  /* 0x000004001c00780c */ /* 0x000fe40003f06270 */
[----:B------:R-:W-:-:S04]  /*0130*/  LEA.HI R5, R5, R28, RZ, 0x8 ;  /* 0x0000001c05057211 */ /* 0x000fc800078f40ff */
[C---:B------:R-:W-:Y:S02]  /*0140*/  LOP3.LUT R7, R5.reuse, 0xffffff00, RZ, 0xc0, !PT ;  /* 0xffffff0005077812 */ /* 0x040fe400078ec0ff */
[----:B------:R-:W-:-:S03]  /*0150*/  SHF.L.U32 R4, R5, 0xc, RZ ;  /* 0x0000000c05047819 */ /* 0x000fc600000006ff */
[----:B------:R-:W-:Y:S01]  /*0160*/  IMAD.IADD R34, R28, 0x1, -R7 ;  /* 0x000000011c227824 */ /* 0x000fe200078e0a07 */
[----:B------:R-:W-:Y:S02]  /*0170*/  LOP3.LUT R5, R4, 0xfff00000, RZ, 0xc0, !PT ;  /* 0xfff0000004057812 */ /* 0x000fe400078ec0ff */
[----:B------:R-:W-:Y:S02]  /*0180*/  CS2R R6, SRZ ;  /* 0x0000000000067805 */ /* 0x000fe4000001ff00 */
[----:B----4-:R-:W-:Y:S01]  /*0190*/  PRMT R4, R33, 0x6540, R2 ;  /* 0x0000654021047816 */ /* 0x010fe20000000002 */
[----:B------:R1:W3:Y:S01]  /*01a0*/  @!P0 LDG.E.EL.128 R12, desc[UR6][R20.64] ;  /* 0x00000006140c8981 */ /* 0x0002e2000c2e1d00 */
[----:B------:R-:W-:-:S05]  /*01b0*/  IADD3 R5, R5, R34, RZ ;  /* 0x0000002205057210 */ /* 0x000fca0007ffe0ff */
[----:B------:R-:W-:Y:S01]  /*01c0*/  IMAD R27, R4, 0x100, R5 ;  /* 0x00000100041b7824 */ /* 0x000fe200078e0205 */
[----:B------:R-:W-:-:S03]  /*01d0*/  CS2R R4, SRZ ;  /* 0x0000000000047805 */ /* 0x000fc6000001ff00 */
[C---:B------:R-:W-:Y:S01]  /*01e0*/  VIADD R25, R27.reuse, 0x8000 ;  /* 0x000080001b197836 */ /* 0x040fe20000000000 */
[----:B------:R-:W-:Y:S02]  /*01f0*/  IADD3 R31, R27, 0x4000, RZ ;  /* 0x000040001b1f7810 */ /* 0x000fe40007ffe0ff */
[----:B------:R-:W-:Y:S01]  /*0200*/  IADD3 R17, R27, 0xc000, RZ ;  /* 0x0000c0001b117810 */ /* 0x000fe20007ffe0ff */
[----:B--2---:R-:W-:-:S04]  /*0210*/  IMAD.WIDE R26, R27, 0x4, R36 ;  /* 0x000000041b1a7825 */ /* 0x004fc800078e0224 */
[--C-:B------:R-:W-:Y:S01]  /*0220*/  IMAD.WIDE R30, R31, 0x4, R36.reuse ;  /* 0x000000041f1e7825 */ /* 0x100fe200078e0224 */
[----:B------:R-:W-:Y:S02]  /*0230*/  CS2R R18, SRZ ;  /* 0x0000000000127805 */ /* 0x000fe4000001ff00 */
[----:B-1----:R-:W-:Y:S02]  /*0240*/  CS2R R20, SRZ ;  /* 0x0000000000147805 */ /* 0x002fe4000001ff00 */
[----:B------:R-:W-:Y:S01]  /*0250*/  CS2R R22, SRZ ;  /* 0x0000000000167805 */ /* 0x000fe2000001ff00 */
[--C-:B------:R-:W-:Y:S01]  /*0260*/  IMAD.WIDE R24, R25, 0x4, R36.reuse ;  /* 0x0000000419187825 */ /* 0x100fe200078e0224 */
[----:B------:R1:W3:Y:S03]  /*0270*/  @!P0 LDG.E.EL.128 R8, desc[UR6][R30.64] ;  /* 0x000000061e088981 */ /* 0x0002e6000c2e1d00 */
[----:B------:R-:W-:Y:S01]  /*0280*/  IMAD.WIDE R36, R17, 0x4, R36 ;  /* 0x0000000411247825 */ /* 0x000fe200078e0224 */
[----:B------:R2:W4:Y:S01]  /*0290*/  @!P0 LDG.E.EL.128 R4, desc[UR6][R26.64] ;  /* 0x000000061a048981 */ /* 0x000522000c2e1d00 */
[----:B-1----:R-:W1:Y:S01]  /*02a0*/  LDC.64 R30, c[0x0][0x220] ;  /* 0x00008800ff1e7b82 */ /* 0x002e620000000a00 */
[----:B------:R-:W-:-:S02]  /*02b0*/  CS2R R16, SRZ ;  /* 0x0000000000107805 */ /* 0x000fc4000001ff00 */
[----:B------:R-:W5:Y:S01]  /*02c0*/  @!P0 LDG.E.EL.128 R20, desc[UR6][R36.64] ;  /* 0x0000000624148981 */ /* 0x000f62000c2e1d00 */
[----:B--2---:R-:W-:-:S03]  /*02d0*/  CS2R R26, SRZ ;  /* 0x00000000001a7805 */ /* 0x004fc6000001ff00 */
[----:B------:R2:W5:Y:S02]  /*02e0*/  @!P0 LDG.E.EL.128 R16, desc[UR6][R24.64] ;  /* 0x0000000618108981 */ /* 0x000564000c2e1d00 */
[----:B--2---:R-:W-:Y:S01]  /*02f0*/  CS2R R24, SRZ ;  /* 0x0000000000187805 */ /* 0x004fe2000001ff00 */
[----:B-1----:R-:W-:-:S05]  /*0300*/  IMAD.WIDE R30, R28, 0x4, R30 ;  /* 0x000000041c1e7825 */ /* 0x002fca00078e021e */
[----:B------:R1:W2:Y:S02]  /*0310*/  @!P0 LDG.E.EL.128 R24, desc[UR6][R30.64] ;  /* 0x000000061e188981 */ /* 0x0002a4000c2e1d00 */
[----:B-1----:R-:W1:Y:S02]  /*0320*/  LDC.64 R30, c[0x0][0x228] ;  /* 0x00008a00ff1e7b82 */ /* 0x002e640000000a00 */
[----:B-1----:R-:W-:Y:S01]  /*0330*/  IMAD.WIDE R36, R28, 0x4, R30 ;  /* 0x000000041c247825 */ /* 0x002fe200078e021e */
[----:B------:R-:W-:Y:S02]  /*0340*/  CS2R R28, SRZ ;  /* 0x00000000001c7805 */ /* 0x000fe4000001ff00 */
[----:B------:R-:W-:-:S06]  /*0350*/  CS2R R30, SRZ ;  /* 0x00000000001e7805 */ /* 0x000fcc000001ff00 */
[----:B------:R1:W2:Y:S02]  /*0360*/  @!P0 LDG.E.EL.128 R28, desc[UR6][R36.64] ;  /* 0x00000006241c8981 */ /* 0x0002a4000c2e1d00 */
[----:B-1----:R-:W1:Y:S02]  /*0370*/  LDC.64 R36, c[0x0][0x230] ;  /* 0x00008c00ff247b82 */ /* 0x002e640000000a00 */
[----:B-1----:R-:W-:-:S04]  /*0380*/  IMAD.WIDE R36, R34, 0x4, R36 ;  /* 0x0000000422247825 */ /* 0x002fc800078e0224 */
[C---:B---3--:R-:W-:Y:S01]  /*0390*/  FADD R8, -R12.reuse, R8 ;  /* 0x000000080c087221 */ /* 0x048fe20000000100 */
[C---:B----4-:R-:W-:Y:S01]  /*03a0*/  FADD R4, -R12.reuse, R4 ;  /* 0x000000040c047221 */ /* 0x050fe20000000100 */
[C---:B-----5:R-:W-:Y:S01]  /*03b0*/  FADD R20, -R12.reuse, R20 ;  /* 0x000000140c147221 */ /* 0x060fe20000000100 */
[----:B------:R-:W-:Y:S01]  /*03c0*/  FADD R16, -R12, R16 ;  /* 0x000000100c107221 */ /* 0x000fe20000000100 */
[C---:B------:R-:W-:Y:S01]  /*03d0*/  FADD R12, -R13.reuse, R9 ;  /* 0x000000090d0c7221 */ /* 0x040fe20000000100 */
[----:B------:R-:W-:Y:S02]  /*03e0*/  IMAD.MOV.U32 R9, RZ, RZ, 0x39800000 ;  /* 0x39800000ff097424 */ /* 0x000fe400078e00ff */
[C---:B------:R-:W-:Y:S01]  /*03f0*/  FADD R5, -R13.reuse, R5 ;  /* 0x000000050d057221 */ /* 0x040fe20000000100 */
[C---:B------:R-:W-:Y:S01]  /*0400*/  FADD R17, -R13.reuse, R17 ;  /* 0x000000110d117221 */ /* 0x040fe20000000100 */
[----:B------:R-:W-:Y:S01]  /*0410*/  FADD R21, -R13, R21 ;  /* 0x000000150d157221 */ /* 0x000fe20000000100 */
[----:B--2---:R-:W-:-:S04]  /*0420*/  FFMA R24, R24, R9, 9.9999997473787516356e-06 ;  /* 0x3727c5ac18187423 */ /* 0x004fc80000000009 */
[----:B------:R-:W1:Y:S01]  /*0430*/  MUFU.RSQ R35, R24 ;  /* 0x0000001800237308 */ /* 0x000e620000001400 */
[C---:B------:R-:W-:Y:S01]  /*0440*/  FADD R6, -R14.reuse, R6 ;  /* 0x000000060e067221 */ /* 0x040fe20000000100 */
[C---:B------:R-:W-:Y:S01]  /*0450*/  FADD R13, -R14.reuse, R10 ;  /* 0x0000000a0e0d7221 */ /* 0x040fe20000000100 */
[C---:B------:R-:W-:Y:S01]  /*0460*/  FADD R18, -R14.reuse, R18 ;  /* 0x000000120e127221 */ /* 0x040fe20000000100 */
[----:B------:R-:W-:Y:S01]  /*0470*/  FADD R22, -R14, R22 ;  /* 0x000000160e167221 */ /* 0x000fe20000000100 */
[C---:B------:R-:W-:Y:S01]  /*0480*/  FADD R7, -R15.reuse, R7 ;  /* 0x000000070f077221 */ /* 0x040fe20000000100 */
[C---:B------:R-:W-:Y:S01]  /*0490*/  FADD R14, -R15.reuse, R11 ;  /* 0x0000000b0f0e7221 */ /* 0x040fe20000000100 */
[C---:B------:R-:W-:Y:S01]  /*04a0*/  FADD R19, -R15.reuse, R19 ;  /* 0x000000130f137221 */ /* 0x040fe20000000100 */
[----:B------:R-:W-:Y:S01]  /*04b0*/  FADD R23, -R15, R23 ;  /* 0x000000170f177221 */ /* 0x000fe20000000100 */
[-C--:B------:R-:W-:Y:S01]  /*04c0*/  FFMA R25, R25, R9.reuse, 9.9999997473787516356e-06 ;  /* 0x3727c5ac19197423 */ /* 0x080fe20000000009 */
[-C--:B------:R-:W-:Y:S01]  /*04d0*/  FFMA R26, R26, R9.reuse, 9.9999997473787516356e-06 ;  /* 0x3727c5ac1a1a7423 */ /* 0x080fe20000000009 */
[----:B------:R-:W-:Y:S01]  /*04e0*/  FFMA R27, R27, R9, 9.9999997473787516356e-06 ;  /* 0x3727c5ac1b1b7423 */ /* 0x000fe20000000009 */
[----:B------:R-:W-:Y:S01]  /*04f0*/  CS2R R10, SRZ ;  /* 0x00000000000a7805 */ /* 0x000fe2000001ff00 */
[C---:B-1----:R-:W-:Y:S01]  /*0500*/  FMUL R15, R35.reuse, R4 ;  /* 0x00000004230f7220 */ /* 0x042fe20000400000 */
[C---:B------:R-:W-:Y:S01]  /*0510*/  FMUL R20, R35.reuse, R20 ;  /* 0x0000001423147220 */ /* 0x040fe20000400000 */
[C---:B------:R-:W-:Y:S01]  /*0520*/  FMUL R16, R35.reuse, R16 ;  /* 0x0000001023107220 */ /* 0x040fe20000400000 */
[----:B------:R-:W-:Y:S01]  /*0530*/  FMUL R35, R35, R8 ;  /* 0x0000000823237220 */ /* 0x000fe20000400000 */
[----:B------:R-:W-:-:S06]  /*0540*/  CS2R R8, SRZ ;  /* 0x0000000000087805 */ /* 0x000fcc000001ff00 */
[----:B------:R1:W2:Y:S01]  /*0550*/  @!P0 LDG.E.EL.128 R8, desc[UR6][R36.64] ;  /* 0x0000000624088981 */ /* 0x0002a2000c2e1d00 */
[----:B------:R-:W3:Y:S01]  /*0560*/  S2R R4, SR_TID.X ;  /* 0x0000000000047919 */ /* 0x000ee20000002100 */
[----:B------:R-:W4:Y:S01]  /*0570*/  S2UR UR5, SR_CgaCtaId ;  /* 0x00000000000579c3 */ /* 0x000f220000008800 */
[----:B------:R-:W-:Y:S01]  /*0580*/  UMOV UR4, 0x400 ;  /* 0x0000040000047882 */ /* 0x000fe20000000000 */
[----:B-1----:R-:W1:Y:S01]  /*0590*/  MUFU.RSQ R37, R26 ;  /* 0x0000001a00257308 */ /* 0x002e620000001400 */
[----:B----4-:R-:W-:Y:S01]  /*05a0*/  UPRMT UR4, UR5, 0x654, UR4 ;  /* 0x0000065405047896 */ /* 0x010fe20008000004 */
[----:B---3--:R-:W-:-:S04]  /*05b0*/  SHF.L.U32 R4, R4, 0xa, RZ ;  /* 0x0000000a04047819 */ /* 0x008fc800000006ff */
[----:B------:R-:W-:-:S04]  /*05c0*/  LOP3.LUT R24, R4, 0xc00, RZ, 0xc0, !PT ;  /* 0x00000c0004187812 */ /* 0x000fc800078ec0ff */
[C---:B------:R-:W-:Y:S02]  /*05d0*/  LOP3.LUT R4, R24.reuse, R33, RZ, 0xfc, !PT ;  /* 0x0000002118047212 */ /* 0x040fe400078efcff */
[C---:B------:R-:W-:Y:S02]  /*05e0*/  LEA.HI R33, R24.reuse, UR4, RZ, 0x1c ;  /* 0x0000000418217c11 */ /* 0x040fe4000f8fe0ff */
[C---:B------:R-:W-:Y:S02]  /*05f0*/  LOP3.LUT R34, R24.reuse, 0x200, RZ, 0xfc, !PT ;  /* 0x0000020018227812 */ /* 0x040fe400078efcff */
[----:B------:R-:W-:Y:S02]  /*0600*/  LOP3.LUT R36, R24, 0x300, RZ, 0xfc, !PT ;  /* 0x0000030018247812 */ /* 0x000fe400078efcff */
[----:B------:R-:W-:Y:S02]  /*0610*/  LEA.HI R34, R34, UR4, RZ, 0x1c ;  /* 0x0000000422227c11 */ /* 0x000fe4000f8fe0ff */
[----:B------:R-:W-:Y:S01]  /*0620*/  LEA.HI R36, R36, UR4, RZ, 0x1c ;  /* 0x0000000424247c11 */ /* 0x000fe2000f8fe0ff */
[----:B-1----:R-:W-:Y:S01]  /*0630*/  FMUL R13, R37, R13 ;  /* 0x0000000d250d7220 */ /* 0x002fe20000400000 */
[-CC-:B--2---:R-:W-:Y:S01]  /*0640*/  FFMA R15, R15, R28.reuse, R8.reuse ;  /* 0x0000001c0f0f7223 */ /* 0x184fe20000000008 */
[-CC-:B------:R-:W-:Y:S01]  /*0650*/  FFMA R35, R35, R28.reuse, R8.reuse ;  /* 0x0000001c23237223 */ /* 0x180fe20000000008 */
[-CC-:B------:R-:W-:Y:S01]  /*0660*/  FFMA R16, R16, R28.reuse, R8.reuse ;  /* 0x0000001c10107223 */ /* 0x180fe20000000008 */
[----:B------:R-:W-:Y:S01]  /*0670*/  FFMA R8, R20, R28, R8 ;  /* 0x0000001c14087223 */ /* 0x000fe20000000008 */
[----:B------:R-:W-:Y:S01]  /*0680*/  LOP3.LUT R28, R24, 0x100, RZ, 0xfc, !PT ;  /* 0x00000100181c7812 */ /* 0x000fe200078efcff */
[----:B------:R1:W2:Y:S03]  /*0690*/  MUFU.RSQ R20, R27 ;  /* 0x0000001b00147308 */ /* 0x0002a60000001400 */
[----:B------:R-:W-:-:S05]  /*06a0*/  LEA.HI R24, R28, UR4, RZ, 0x1c ;  /* 0x000000041c187c11 */ /* 0x000fca000f8fe0ff */
[----:B------:R-:W3:Y:S01]  /*06b0*/  MUFU.RSQ R28, R25 ;  /* 0x00000019001c7308 */ /* 0x000ee20000001400 */
[----:B------:R-:W-:Y:S01]  /*06c0*/  FSETP.GT.AND P1, PT, R15, RZ, PT ;  /* 0x000000ff0f00720b */ /* 0x000fe20003f24000 */
[C---:B------:R-:W-:Y:S01]  /*06d0*/  IMAD R26, R4.reuse, 0x4, R24 ;  /* 0x00000004041a7824 */ /* 0x040fe200078e0218 */
[C---:B-1----:R-:W-:Y:S02]  /*06e0*/  LEA R27, R4.reuse, R33, 0x2 ;  /* 0x00000021041b7211 */ /* 0x042fe400078e10ff */
[C---:B------:R-:W-:Y:S02]  /*06f0*/  LEA R24, R4.reuse, R34, 0x2 ;  /* 0x0000002204187211 */ /* 0x040fe400078e10ff */
[----:B------:R-:W-:Y:S01]  /*0700*/  LEA R4, R4, R36, 0x2 ;  /* 0x0000002404047211 */ /* 0x000fe200078e10ff */
[C---:B--2---:R-:W-:Y:S01]  /*0710*/  FMUL R34, R20.reuse, R7 ;  /* 0x0000000714227220 */ /* 0x044fe20000400000 */
[C---:B------:R-:W-:Y:S01]  /*0720*/  FMUL R36, R20.reuse, R23 ;  /* 0x0000001714247220 */ /* 0x040fe20000400000 */
[----:B------:R-:W-:Y:S01]  /*0730*/  FMUL R23, R37, R18 ;  /* 0x0000001225177220 */ /* 0x000fe20000400000 */
[C---:B------:R-:W-:Y:S01]  /*0740*/  FMUL R19, R20.reuse, R19 ;  /* 0x0000001314137220 */ /* 0x040fe20000400000 */
[----:B------:R-:W-:Y:S01]  /*0750*/  FMUL R14, R20, R14 ;  /* 0x0000000e140e7220 */ /* 0x000fe20000400000 */
[----:B---3--:R-:W-:Y:S01]  /*0760*/  FMUL R18, R28, R17 ;  /* 0x000000111c127220 */ /* 0x008fe20000400000 */
[----:B------:R-:W-:Y:S01]  /*0770*/  FFMA R17, R34, R31, R11 ;  /* 0x0000001f22117223 */ /* 0x000fe2000000000b */
[C---:B------:R-:W-:Y:S01]  /*0780*/  FMUL R20, R28.reuse, R5 ;  /* 0x000000051c147220 */ /* 0x040fe20000400000 */
[----:B------:R-:W-:Y:S01]  /*0790*/  @!P1 FMUL R15, R15, 0.20000000298023223877 ;  /* 0x3e4ccccd0f0f9820 */ /* 0x000fe20000400000 */
[----:B------:R-:W-:Y:S01]  /*07a0*/  FMUL R25, R37, R6 ;  /* 0x0000000625197220 */ /* 0x000fe20000400000 */
[C---:B------:R-:W-:Y:S01]  /*07b0*/  FMUL R12, R28.reuse, R12 ;  /* 0x0000000c1c0c7220 */ /* 0x040fe20000400000 */
[----:B------:R-:W-:Y:S01]  /*07c0*/  FSETP.GT.AND P1, PT, R35, RZ, PT ;  /* 0x000000ff2300720b */ /* 0x000fe20003f24000 */
[----:B------:R-:W-:Y:S01]  /*07d0*/  FMUL R6, R28, R21 ;  /* 0x000000151c067220 */ /* 0x000fe20000400000 */
[----:B------:R-:W-:Y:S01]  /*07e0*/  FSETP.GT.AND P0, PT, R17, RZ, PT ;  /* 0x000000ff1100720b */ /* 0x000fe20003f04000 */
[----:B------:R-:W-:Y:S01]  /*07f0*/  FMUL R7, R37, R22 ;  /* 0x0000001625077220 */ /* 0x000fe20000400000 */
[-CC-:B------:R-:W-:Y:S01]  /*0800*/  FFMA R5, R20, R29.reuse, R9.reuse ;  /* 0x0000001d14057223 */ /* 0x180fe20000000009 */
[-CC-:B------:R-:W-:Y:S01]  /*0810*/  FFMA R25, R25, R30.reuse, R10.reuse ;  /* 0x0000001e19197223 */ /* 0x180fe2000000000a */
[-CC-:B------:R-:W-:Y:S01]  /*0820*/  FFMA R21, R12, R29.reuse, R9.reuse ;  /* 0x0000001d0c157223 */ /* 0x180fe20000000009 */
[-CC-:B------:R-:W-:Y:S01]  /*0830*/  FFMA R33, R18, R29.reuse, R9.reuse ;  /* 0x0000001d12217223 */ /* 0x180fe20000000009 */
[----:B------:R-:W-:Y:S01]  /*0840*/  FFMA R9, R6, R29, R9 ;  /* 0x0000001d06097223 */ /* 0x000fe20000000009 */
[-CC-:B------:R-:W-:Y:S01]  /*0850*/  FFMA R29, R23, R30.reuse, R10.reuse ;  /* 0x0000001e171d7223 */ /* 0x180fe2000000000a */
[-CC-:B------:R-:W-:Y:S01]  /*0860*/  FFMA R23, R7, R30.reuse, R10.reuse ;  /* 0x0000001e07177223 */ /* 0x180fe2000000000a */
[----:B------:R-:W-:Y:S01]  /*0870*/  FSETP.GT.AND P3, PT, R5, RZ, PT ;  /* 0x000000ff0500720b */ /* 0x000fe20003f64000 */
[-CC-:B------:R-:W-:Y:S01]  /*0880*/  FFMA R7, R14, R31.reuse, R11.reuse ;  /* 0x0000001f0e077223 */ /* 0x180fe2000000000b */
[----:B------:R-:W-:Y:S01]  /*0890*/  FSETP.GT.AND P2, PT, R25, RZ, PT ;  /* 0x000000ff1900720b */ /* 0x000fe20003f44000 */
[----:B------:R-:W-:Y:S01]  /*08a0*/  FFMA R19, R19, R31, R11 ;  /* 0x0000001f13137223 */ /* 0x000fe2000000000b */
[----:B------:R-:W-:Y:S01]  /*08b0*/  FSETP.GT.AND P5, PT, R21, RZ, PT ;  /* 0x000000ff1500720b */ /* 0x000fe20003fa4000 */
[----:B------:R-:W-:Y:S01]  /*08c0*/  @!P1 FMUL R35, R35, 0.20000000298023223877 ;  /* 0x3e4ccccd23239820 */ /* 0x000fe20000400000 */
[----:B------:R-:W-:Y:S01]  /*08d0*/  FSETP.GT.AND P4, PT, R7, RZ, PT ;  /* 0x000000ff0700720b */ /* 0x000fe20003f84000 */
[----:B------:R-:W-:Y:S01]  /*08e0*/  @!P0 FMUL R17, R17, 0.20000000298023223877 ;  /* 0x3e4ccccd11118820 */ /* 0x000fe20000400000 */
[----:B------:R-:W-:Y:S01]  /*08f0*/  FSETP.GT.AND P1, PT, R29, RZ, PT ;  /* 0x000000ff1d00720b */ /* 0x000fe20003f24000 */
[----:B------:R-:W-:Y:S01]  /*0900*/  FFMA R13, R13, R30, R10 ;  /* 0x0000001e0d0d7223 */ /* 0x000fe2000000000a */
[----:B------:R-:W-:-:S03]  /*0910*/  FSETP.GT.AND P0, PT, R19, RZ, PT ;  /* 0x000000ff1300720b */ /* 0x000fc60003f04000 */
[----:B------:R-:W-:Y:S01]  /*0920*/  @!P3 FMUL R5, R5, 0.20000000298023223877 ;  /* 0x3e4ccccd0505b820 */ /* 0x000fe20000400000 */
[----:B------:R-:W-:Y:S01]  /*0930*/  FSETP.GT.AND P6, PT, R13, RZ, PT ;  /* 0x000000ff0d00720b */ /* 0x000fe20003fc4000 */
[----:B------:R-:W-:Y:S01]  /*0940*/  @!P2 FMUL R25, R25, 0.20000000298023223877 ;  /* 0x3e4ccccd1919a820 */ /* 0x000fe20000400000 */
[----:B------:R-:W-:Y:S01]  /*0950*/  FSETP.GT.AND P3, PT, R16, RZ, PT ;  /* 0x000000ff1000720b */ /* 0x000fe20003f64000 */
[----:B------:R-:W-:Y:S01]  /*0960*/  FFMA R31, R36, R31, R11 ;  /* 0x0000001f241f7223 */ /* 0x000fe2000000000b */
[----:B------:R-:W-:Y:S01]  /*0970*/  FSETP.GT.AND P2, PT, R33, RZ, PT ;  /* 0x000000ff2100720b */ /* 0x000fe20003f44000 */
[----:B------:R-:W-:Y:S01]  /*0980*/  @!P5 FMUL R21, R21, 0.20000000298023223877 ;  /* 0x3e4ccccd1515d820 */ /* 0x000fe20000400000 */
[----:B------:R-:W-:Y:S01]  /*0990*/  FSETP.GT.AND P5, PT, R8, RZ, PT ;  /* 0x000000ff0800720b */ /* 0x000fe20003fa4000 */
[----:B------:R-:W-:Y:S01]  /*09a0*/  @!P4 FMUL R7, R7, 0.20000000298023223877 ;  /* 0x3e4ccccd0707c820 */ /* 0x000fe20000400000 */
[----:B------:R-:W-:Y:S01]  /*09b0*/  FSETP.GT.AND P4, PT, R9, RZ, PT ;  /* 0x000000ff0900720b */ /* 0x000fe20003f84000 */
[----:B------:R-:W-:Y:S01]  /*09c0*/  @!P1 FMUL R29, R29, 0.20000000298023223877 ;  /* 0x3e4ccccd1d1d9820 */ /* 0x000fe20000400000 */
[----:B------:R-:W-:Y:S01]  /*09d0*/  @!P0 FMUL R19, R19, 0.20000000298023223877 ;  /* 0x3e4ccccd13138820 */ /* 0x000fe20000400000 */
[----:B------:R-:W-:-:S02]  /*09e0*/  FSETP.GT.AND P1, PT, R23, RZ, PT ;  /* 0x000000ff1700720b */ /* 0x000fc40003f24000 */
[----:B------:R-:W-:Y:S01]  /*09f0*/  FSETP.GT.AND P0, PT, R31, RZ, PT ;  /* 0x000000ff1f00720b */ /* 0x000fe20003f04000 */
[----:B------:R-:W-:Y:S01]  /*0a00*/  STS [R27], R15 ;  /* 0x0000000f1b007388 */ /* 0x000fe20000000800 */
[----:B------:R-:W-:Y:S01]  /*0a10*/  @!P6 FMUL R13, R13, 0.20000000298023223877 ;  /* 0x3e4ccccd0d0de820 */ /* 0x000fe20000400000 */
[----:B------:R-:W-:Y:S02]  /*0a20*/  @!P3 FMUL R16, R16, 0.20000000298023223877 ;  /* 0x3e4ccccd1010b820 */ /* 0x000fe40000400000 */
[----:B------:R1:W-:Y:S01]  /*0a30*/  STS [R26+0x400], R5 ;  /* 0x000400051a007388 */ /* 0x0003e20000000800 */
[----:B------:R-:W-:-:S03]  /*0a40*/  @!P2 FMUL R33, R33, 0.20000000298023223877 ;  /* 0x3e4ccccd2121a820 */ /* 0x000fc60000400000 */
[----:B------:R-:W-:Y:S04]  /*0a50*/  STS [R24+0x800], R25 ;  /* 0x0008001918007388 */ /* 0x000fe80000000800 */
[----:B------:R-:W-:Y:S01]  /*0a60*/  STS [R4+0xc00], R17 ;  /* 0x000c001104007388 */ /* 0x000fe20000000800 */
[----:B------:R-:W-:-:S03]  /*0a70*/  @!P5 FMUL R8, R8, 0.20000000298023223877 ;  /* 0x3e4ccccd0808d820 */ /* 0x000fc60000400000 */
[----:B------:R-:W-:Y:S01]  /*0a80*/  STS [R27+0x100], R35 ;  /* 0x000100231b007388 */ /* 0x000fe20000000800 */
[----:B------:R-:W-:-:S03]  /*0a90*/  @!P4 FMUL R9, R9, 0.20000000298023223877 ;  /* 0x3e4ccccd0909c820 */ /* 0x000fc60000400000 */
[----:B------:R-:W-:Y:S01]  /*0aa0*/  STS [R26+0x500], R21 ;  /* 0x000500151a007388 */ /* 0x000fe20000000800 */
[----:B------:R-:W-:-:S03]  /*0ab0*/  @!P1 FMUL R23, R23, 0.20000000298023223877 ;  /* 0x3e4ccccd17179820 */ /* 0x000fc60000400000 */
[----:B------:R-:W-:Y:S01]  /*0ac0*/  STS [R24+0x900], R13 ;  /* 0x0009000d18007388 */ /* 0x000fe20000000800 */
[----:B------:R-:W-:-:S03]  /*0ad0*/  @!P0 FMUL R31, R31, 0.20000000298023223877 ;  /* 0x3e4ccccd1f1f8820 */ /* 0x000fc60000400000 */
[----:B------:R-:W-:Y:S04]  /*0ae0*/  STS [R4+0xd00], R7 ;  /* 0x000d000704007388 */ /* 0x000fe80000000800 */
[----:B------:R-:W-:Y:S04]  /*0af0*/  STS [R27+0x200], R16 ;  /* 0x000200101b007388 */ /* 0x000fe80000000800 */
[----:B------:R-:W-:Y:S04]  /*0b00*/  STS [R26+0x600], R33 ;  /* 0x000600211a007388 */ /* 0x000fe80000000800 */
[----:B------:R-:W-:Y:S04]  /*0b10*/  STS [R24+0xa00], R29 ;  /* 0x000a001d18007388 */ /* 0x000fe80000000800 */
[----:B------:R-:W-:Y:S01]  /*0b20*/  STS [R4+0xe00], R19 ;  /* 0x000e001304007388 */ /* 0x000fe20000000800 */
[----:B-1----:R-:W-:-:S03]  /*0b30*/  LOP3.LUT R5, R3, 0x3fc, RZ, 0xc0, !PT ;  /* 0x000003fc03057812 */ /* 0x002fc600078ec0ff */
[----:B------:R1:W-:Y:S04]  /*0b40*/  STS [R27+0x300], R8 ;  /* 0x000300081b007388 */ /* 0x0003e80000000800 */
[----:B------:R-:W-:Y:S04]  /*0b50*/  STS [R26+0x700], R9 ;  /* 0x000700091a007388 */ /* 0x000fe80000000800 */
[----:B------:R-:W-:Y:S04]  /*0b60*/  STS [R24+0xb00], R23 ;  /* 0x000b001718007388 */ /* 0x000fe80000000800 */
[----:B------:R2:W-:Y:S01]  /*0b70*/  STS [R4+0xf00], R31 ;  /* 0x000f001f04007388 */ /* 0x0005e20000000800 */
[----:B------:R-:W-:-:S02]  /*0b80*/  LOP3.LUT R10, R5, 0x400, RZ, 0xfc, !PT ;  /* 0x00000400050a7812 */ /* 0x000fc400078efcff */
[----:B------:R-:W-:Y:S02]  /*0b90*/  LOP3.LUT R11, R5, 0x800, RZ, 0xfc, !PT ;  /* 0x00000800050b7812 */ /* 0x000fe400078efcff */
[----:B------:R-:W-:Y:S02]  /*0ba0*/  SHF.R.U32.HI R6, RZ, 0x2, R0 ;  /* 0x00000002ff067819 */ /* 0x000fe40000011600 */
[----:B------:R-:W-:Y:S02]  /*0bb0*/  SHF.R.U32.HI R10, RZ, 0x4, R10 ;  /* 0x00000004ff0a7819 */ /* 0x000fe4000001160a */
[----:B------:R-:W-:Y:S02]  /*0bc0*/  SHF.R.U32.HI R11, RZ, 0x4, R11 ;  /* 0x00000004ff0b7819 */ /* 0x000fe4000001160b */
[----:B------:R-:W-:Y:S02]  /*0bd0*/  LOP3.LUT R6, R6, 0x30, RZ, 0xc0, !PT ;  /* 0x0000003006067812 */ /* 0x000fe400078ec0ff */
[----:B------:R-:W-:-:S02]  /*0be0*/  LOP3.LUT R10, R10, 0x70, RZ, 0xc0, !PT ;  /* 0x000000700a0a7812 */ /* 0x000fc400078ec0ff */
[----:B------:R-:W-:Y:S01]  /*0bf0*/  LOP3.LUT R11, R11, 0xb0, RZ, 0xc0, !PT ;  /* 0x000000b00b0b7812 */ /* 0x000fe200078ec0ff */
[----:B------:R-:W-:Y:S01]  /*0c00*/  VIADD R6, R6, UR4 ;  /* 0x0000000406067c36 */ /* 0x000fe20008000000 */
[----:B------:R-:W-:Y:S02]  /*0c10*/  IADD3 R10, R10, UR4, RZ ;  /* 0x000000040a0a7c10 */ /* 0x000fe4000fffe0ff */
[----:B------:R-:W-:Y:S01]  /*0c20*/  IADD3 R14, R11, UR4, RZ ;  /* 0x000000040b0e7c10 */ /* 0x000fe2000fffe0ff */
[C---:B-1----:R-:W-:Y:S01]  /*0c30*/  IMAD R8, R5.reuse, 0x4, R6 ;  /* 0x0000000405087824 */ /* 0x042fe200078e0206 */
[C---:B------:R-:W-:Y:S01]  /*0c40*/  LEA R12, R5.reuse, R10, 0x2 ;  /* 0x0000000a050c7211 */ /* 0x040fe200078e10ff */
[----:B------:R-:W-:Y:S01]  /*0c50*/  BAR.SYNC.DEFER_BLOCKING 0x0 ;  /* 0x0000000000007b1d */ /* 0x000fe20000010000 */
[----:B------:R-:W-:Y:S02]  /*0c60*/  LEA R16, R5, R14, 0x2 ;  /* 0x0000000e05107211 */ /* 0x000fe400078e10ff */
[----:B------:R-:W-:-:S05]  /*0c70*/  SHF.R.U32.HI R21, RZ, 0x6, R0 ;  /* 0x00000006ff157819 */ /* 0x000fca0000011600 */
[----:B------:R-:W1:Y:S01]  /*0c80*/  LDC.64 R6, c[0x0][0x238] ;  /* 0x00008e00ff067b82 */ /* 0x000e620000000a00 */
[----:B------:R-:W-:Y:S01]  /*0c90*/  SGXT.U32 R21, R21, 0x2 ;  /* 0x000000021515781a */ /* 0x000fe20000000000 */
[----:B------:R-:W3:Y:S04]  /*0ca0*/  LDS.128 R8, [R8] ;  /* 0x0000000008087984 */ /* 0x000ee80000000c00 */
[----:B------:R-:W4:Y:S04]  /*0cb0*/  LDS.128 R12, [R12+0x1000] ;  /* 0x001000000c0c7984 */ /* 0x000f280000000c00 */
[----:B------:R-:W5:Y:S01]  /*0cc0*/  LDS.128 R16, [R16+0x2000] ;  /* 0x0020000010107984 */ /* 0x000f620000000c00 */
[----:B------:R-:W-:-:S02]  /*0cd0*/  LOP3.LUT R3, R3, 0xfc, RZ, 0xc0, !PT ;  /* 0x000000fc03037812 */ /* 0x000fc400078ec0ff */
[----:B------:R-:W-:Y:S02]  /*0ce0*/  LOP3.LUT R32, R21, R32, RZ, 0xfc, !PT ;  /* 0x0000002015207212 */ /* 0x000fe400078efcff */
[----:B------:R-:W-:Y:S02]  /*0cf0*/  PRMT R3, R3, 0x6540, R2 ;  /* 0x0000654003037816 */ /* 0x000fe40000000002 */
[C---:B--2---:R-:W-:Y:S02]  /*0d00*/  LOP3.LUT R4, R32.reuse, 0x4, RZ, 0xfc, !PT ;  /* 0x0000000420047812 */ /* 0x044fe400078efcff */
[C---:B------:R-:W-:Y:S02]  /*0d10*/  LOP3.LUT R2, R32.reuse, 0x8, RZ, 0xfc, !PT ;  /* 0x0000000820027812 */ /* 0x040fe400078efcff */
[----:B------:R-:W-:Y:S02]  /*0d20*/  LOP3.LUT R20, R5, 0xc00, RZ, 0xfc, !PT ;  /* 0x00000c0005147812 */ /* 0x000fe400078efcff */
[----:B------:R-:W-:-:S02]  /*0d30*/  LOP3.LUT R0, R32, 0xc, RZ, 0xfc, !PT ;  /* 0x0000000c20007812 */ /* 0x000fc400078efcff */
[----:B------:R-:W-:Y:S02]  /*0d40*/  ISETP.GE.AND P0, PT, R32, 0x400, PT ;  /* 0x000004002000780c */ /* 0x000fe40003f06270 */
[----:B------:R-:W-:Y:S02]  /*0d50*/  ISETP.GE.AND P1, PT, R4, 0x400, PT ;  /* 0x000004000400780c */ /* 0x000fe40003f26270 */
[----:B------:R-:W-:Y:S01]  /*0d60*/  ISETP.GE.AND P2, PT, R2, 0x400, PT ;  /* 0x000004000200780c */ /* 0x000fe20003f46270 */
[----:B------:R-:W-:Y:S01]  /*0d70*/  IMAD R21, R32, 0x1000, R3 ;  /* 0x0000100020157824 */ /* 0x000fe200078e0203 */
[----:B------:R-:W-:Y:S02]  /*0d80*/  SHF.R.U32.HI R20, RZ, 0x4, R20 ;  /* 0x00000004ff147819 */ /* 0x000fe40000011614 */
[----:B------:R-:W-:Y:S02]  /*0d90*/  ISETP.GE.AND P3, PT, R0, 0x400, PT ;  /* 0x000004000000780c */ /* 0x000fe40003f66270 */
[----:B------:R-:W-:-:S02]  /*0da0*/  LEA R23, R4, R3, 0xc ;  /* 0x0000000304177211 */ /* 0x000fc400078e60ff */
[----:B------:R-:W-:Y:S02]  /*0db0*/  LEA R25, R2, R3, 0xc ;  /* 0x0000000302197211 */ /* 0x000fe400078e60ff */
[----:B------:R-:W-:Y:S01]  /*0dc0*/  LOP3.LUT R4, R20, 0xf0, RZ, 0xc0, !PT ;  /* 0x000000f014047812 */ /* 0x000fe200078ec0ff */
[----:B-1----:R-:W-:-:S04]  /*0dd0*/  IMAD.WIDE R20, R21, 0x4, R6 ;  /* 0x0000000415147825 */ /* 0x002fc800078e0206 */
[--C-:B------:R-:W-:Y:S01]  /*0de0*/  IMAD.WIDE R22, R23, 0x4, R6.reuse ;  /* 0x0000000417167825 */ /* 0x100fe200078e0206 */
[----:B---3--:R1:W-:Y:S03]  /*0df0*/  @!P0 STG.E.128 desc[UR6][R20.64], R8 ;  /* 0x0000000814008986 */ /* 0x0083e6000c101d06 */
[----:B------:R-:W-:Y:S01]  /*0e00*/  IMAD.WIDE R24, R25, 0x4, R6 ;  /* 0x0000000419187825 */ /* 0x000fe200078e0206 */
[----:B----4-:R1:W-:Y:S03]  /*0e10*/  @!P1 STG.E.128 desc[UR6][R22.64], R12 ;  /* 0x0000000c16009986 */ /* 0x0103e6000c101d06 */
[----:B------:R-:W-:Y:S01]  /*0e20*/  VIADD R4, R4, UR4 ;  /* 0x0000000404047c36 */ /* 0x000fe20008000000 */
[----:B-----5:R1:W-:Y:S04]  /*0e30*/  @!P2 STG.E.128 desc[UR6][R24.64], R16 ;  /* 0x000000101800a986 */ /* 0x0203e8000c101d06 */
[----:B------:R-:W-:Y:S01]  /*0e40*/  LEA R4, R5, R4, 0x2 ;  /* 0x0000000405047211 */ /* 0x000fe200078e10ff */
[----:B------:R-:W-:Y:S06]  /*0e50*/  @P3 EXIT ;  /* 0x000000000000394d */ /* 0x000fec0003800000 */
[----:B-1----:R-:W0:Y:S01]  /*0e60*/  LDS.128 R8, [R4+0x3000] ;  /* 0x0030000004087984 */ /* 0x002e220000000c00 */
[----:B------:R-:W-:-:S05]  /*0e70*/  LEA R3, R0, R3, 0xc ;  /* 0x0000000300037211 */ /* 0x000fca00078e60ff */
[----:B------:R-:W-:-:S05]  /*0e80*/  IMAD.WIDE R6, R3, 0x4, R6 ;  /* 0x0000000403067825 */ /* 0x000fca00078e0206 */
[----:B0-----:R-:W-:Y:S01]  /*0e90*/  STG.E.128 desc[UR6][R6.64], R8 ;  /* 0x0000000806007986 */ /* 0x001fe2000c101d06 */
[----:B------:R-:W-:Y:S05]  /*0ea0*/  EXIT ;  /* 0x000000000000794d */ /* 0x000fea0003800000 */
.L_x_0:
[----:B------:R-:W-:-:S00]  /*0eb0*/  BRA `(.L_x_0) ;  /* 0xfffffffc00fc7947 */ /* 0x000fc0000383ffff */
[----:B------:R-:W-:-:S00]  /*0ec0*/  NOP ;  /* 0x0000000000007918 */ /* 0x000fc00000000000 */
        /* <DEDUP_REMOVED lines=11> */
.L_x_1:


//--------------------- .nv.global.init           --------------------------
	.section	.nv.global.init,"aw",@progbits
.nv.global.init:
	.type		_$_str,@object
	.size		_$_str,(.L_0 - _$_str)
_$_str:
        /*0000*/ 	.byte	0x5f, 0x5f, 0x43, 0x55, 0x44, 0x41, 0x5f, 0x46, 0x54, 0x5a, 0x00
.L_0:


//--------------------- .nv.shared.triton_poi_fused__native_batch_norm_legit_leaky_relu_6 --------------------------
	.section	.nv.shared.triton_poi_fused__native_batch_norm_legit_leaky_relu_6,"aw",@nobits
	.sectionflags	@""
	.align	16
	.zero		1024


//--------------------- .nv.constant0.triton_poi_fused__native_batch_norm_legit_leaky_relu_6 --------------------------
	.section	.nv.constant0.triton_poi_fused__native_batch_norm_legit_leaky_relu_6,"a",@progbits
	.sectionflags	@""
	.align	4
.nv.constant0.triton_poi_fused__native_batch_norm_legit_leaky_relu_6:
	.zero		584
